//
// Generated by NVIDIA NVVM Compiler
//
// Compiler Build ID: CL-36424714
// Cuda compilation tools, release 13.0, V13.0.88
// Based on NVVM 20.0.0
//

.version 9.0
.target sm_100
.address_size 64

	// .globl	_Z35sparse_matrix_vector_multiplicationPiS_S_S_ii

.visible .entry _Z35sparse_matrix_vector_multiplicationPiS_S_S_ii(
	.param .u64 .ptr .align 1 _Z35sparse_matrix_vector_multiplicationPiS_S_S_ii_param_0,
	.param .u64 .ptr .align 1 _Z35sparse_matrix_vector_multiplicationPiS_S_S_ii_param_1,
	.param .u64 .ptr .align 1 _Z35sparse_matrix_vector_multiplicationPiS_S_S_ii_param_2,
	.param .u64 .ptr .align 1 _Z35sparse_matrix_vector_multiplicationPiS_S_S_ii_param_3,
	.param .u32 _Z35sparse_matrix_vector_multiplicationPiS_S_S_ii_param_4,
	.param .u32 _Z35sparse_matrix_vector_multiplicationPiS_S_S_ii_param_5
)
{
	.reg .pred 	%p<6>;
	.reg .b32 	%r<25>;
	.reg .b64 	%rd<17>;

	ld.param.u64 	%rd5, [_Z35sparse_matrix_vector_multiplicationPiS_S_S_ii_param_0];
	ld.param.u64 	%rd6, [_Z35sparse_matrix_vector_multiplicationPiS_S_S_ii_param_1];
	ld.param.u64 	%rd7, [_Z35sparse_matrix_vector_multiplicationPiS_S_S_ii_param_2];
	ld.param.u64 	%rd8, [_Z35sparse_matrix_vector_multiplicationPiS_S_S_ii_param_3];
	ld.param.u32 	%r8, [_Z35sparse_matrix_vector_multiplicationPiS_S_S_ii_param_4];
	ld.param.u32 	%r9, [_Z35sparse_matrix_vector_multiplicationPiS_S_S_ii_param_5];
	mov.u32 	%r11, %ctaid.x;
	mov.u32 	%r12, %ntid.x;
	mov.u32 	%r13, %tid.x;
	mad.lo.s32 	%r1, %r11, %r12, %r13;
	mov.u32 	%r14, %ctaid.y;
	mov.u32 	%r15, %ntid.y;
	mov.u32 	%r16, %tid.y;
	mad.lo.s32 	%r17, %r14, %r15, %r16;
	setp.ge.s32 	%p1, %r1, %r8;
	setp.ge.s32 	%p2, %r17, %r9;
	or.pred  	%p3, %p1, %p2;
	@%p3 bra 	$L__BB0_4;
	cvta.to.global.u64 	%rd9, %rd5;
	mul.wide.s32 	%rd10, %r1, 4;
	add.s64 	%rd1, %rd9, %rd10;
	ld.global.u32 	%r24, [%rd1];
	ld.global.u32 	%r19, [%rd1+4];
	setp.ge.s32 	%p4, %r24, %r19;
	@%p4 bra 	$L__BB0_4;
	cvta.to.global.u64 	%rd11, %rd8;
	add.s64 	%rd2, %rd11, %rd10;
	ld.global.u32 	%r23, [%rd2];
	cvta.to.global.u64 	%rd3, %rd6;
	cvta.to.global.u64 	%rd4, %rd7;
$L__BB0_3:
	mul.wide.s32 	%rd13, %r24, 4;
	add.s64 	%rd14, %rd3, %rd13;
	ld.global.u32 	%r20, [%rd14];
	mul.wide.s32 	%rd15, %r20, 4;
	add.s64 	%rd16, %rd4, %rd15;
	ld.global.u32 	%r21, [%rd16];
	mad.lo.s32 	%r23, %r21, %r20, %r23;
	st.global.u32 	[%rd2], %r23;
	add.s32 	%r24, %r24, 1;
	ld.global.u32 	%r22, [%rd1+4];
	setp.lt.s32 	%p5, %r24, %r22;
	@%p5 bra 	$L__BB0_3;
$L__BB0_4:
	ret;

}


// ===== COMPILED SASS (sm_100) =====

	.target	sm_100

	.elftype	@"ET_EXEC"


//--------------------- .note.nv.tkinfo           --------------------------
	.section	.note.nv.tkinfo,"",@"SHT_NOTE"
	.sectionflags	@"SHF_NOTE_NV_TKINFO"
	.tkinfo
        /*0018*/ 	.word	0x00000002
        /*0030*/ 	.string	""
        /*0030*/ 	.string	"ptxas"
        /*0030*/ 	.string	"Cuda compilation tools, release 13.0, V13.0.88"
        /*0030*/ 	.string	"Build cuda_13.0.r13.0/compiler.36424714_0"
        /*0030*/ 	.string	"-arch sm_100 -m 64 "



//--------------------- .note.nv.cuinfo           --------------------------
	.section	.note.nv.cuinfo,"",@"SHT_NOTE"
	.sectionflags	@"SHF_NOTE_NV_CUINFO"
        /*0018*/ 	.short	0x0002
        /*001a*/ 	.short	0x0064
        /*001c*/ 	.short	0x0082
	.zero		2


//--------------------- .nv.info                  --------------------------
	.section	.nv.info,"",@"SHT_CUDA_INFO"
	.align	4


	//----- nvinfo : EIATTR_REGCOUNT
	.align		4
        /*0000*/ 	.byte	0x04, 0x2f
        /*0002*/ 	.short	(.L_1 - .L_0)
	.align		4
.L_0:
        /*0004*/ 	.word	index@(_Z35sparse_matrix_vector_multiplicationPiS_S_S_ii)
        /*0008*/ 	.word	0x00000010


	//----- nvinfo : EIATTR_FRAME_SIZE
	.align		4
.L_1:
        /*000c*/ 	.byte	0x04, 0x11
        /*000e*/ 	.short	(.L_3 - .L_2)
	.align		4
.L_2:
        /*0010*/ 	.word	index@(_Z35sparse_matrix_vector_multiplicationPiS_S_S_ii)
        /*0014*/ 	.word	0x00000000


	//----- nvinfo : EIATTR_MIN_STACK_SIZE
	.align		4
.L_3:
        /*0018*/ 	.byte	0x04, 0x12
        /*001a*/ 	.short	(.L_5 - .L_4)
	.align		4
.L_4:
        /*001c*/ 	.word	index@(_Z35sparse_matrix_vector_multiplicationPiS_S_S_ii)
        /*0020*/ 	.word	0x00000000
.L_5:


//--------------------- .nv.compat                --------------------------
	.section	.nv.compat,"",@"SHT_CUDA_COMPAT_INFO"
	.align	4
        /*0000*/ 	.byte	0x02, 0x09, 0x00, 0x00, 0x02, 0x02, 0x01, 0x00, 0x02, 0x05, 0x05, 0x00, 0x03, 0x07, 0x01, 0x01
        /*0010*/ 	.byte	0x02, 0x03, 0x00, 0x00, 0x02, 0x06, 0x01, 0x00, 0x04, 0x0b, 0x08, 0x00, 0x09, 0x00, 0x00, 0x00
        /*0020*/ 	.byte	0x00, 0x00, 0x00, 0x00


//--------------------- .nv.info._Z35sparse_matrix_vector_multiplicationPiS_S_S_ii --------------------------
	.section	.nv.info._Z35sparse_matrix_vector_multiplicationPiS_S_S_ii,"",@"SHT_CUDA_INFO"
	.sectionflags	@""
	.align	4


	//----- nvinfo : EIATTR_CUDA_API_VERSION
	.align		4
        /*0000*/ 	.byte	0x04, 0x37
        /*0002*/ 	.short	(.L_7 - .L_6)
.L_6:
        /*0004*/ 	.word	0x00000082


	//----- nvinfo : EIATTR_KPARAM_INFO
	.align		4
.L_7:
        /*0008*/ 	.byte	0x04, 0x17
        /*000a*/ 	.short	(.L_9 - .L_8)
.L_8:
        /*000c*/ 	.word	0x00000000
        /*0010*/ 	.short	0x0005
        /*0012*/ 	.short	0x0024
        /*0014*/ 	.byte	0x00, 0xf0, 0x11, 0x00


	//----- nvinfo : EIATTR_KPARAM_INFO
	.align		4
.L_9:
        /*0018*/ 	.byte	0x04, 0x17
        /*001a*/ 	.short	(.L_11 - .L_10)
.L_10:
        /*001c*/ 	.word	0x00000000
        /*0020*/ 	.short	0x0004
        /*0022*/ 	.short	0x0020
        /*0024*/ 	.byte	0x00, 0xf0, 0x11, 0x00


	//----- nvinfo : EIATTR_KPARAM_INFO
	.align		4
.L_11:
        /*0028*/ 	.byte	0x04, 0x17
        /*002a*/ 	.short	(.L_13 - .L_12)
.L_12:
        /*002c*/ 	.word	0x00000000
        /*0030*/ 	.short	0x0003
        /*0032*/ 	.short	0x0018
        /*0034*/ 	.byte	0x00, 0xf5, 0x21, 0x00


	//----- nvinfo : EIATTR_KPARAM_INFO
	.align		4
.L_13:
        /*0038*/ 	.byte	0x04, 0x17
        /*003a*/ 	.short	(.L_15 - .L_14)
.L_14:
        /*003c*/ 	.word	0x00000000
        /*0040*/ 	.short	0x0002
        /*0042*/ 	.short	0x0010
        /*0044*/ 	.byte	0x00, 0xf5, 0x21, 0x00


	//----- nvinfo : EIATTR_KPARAM_INFO
	.align		4
.L_15:
        /*0048*/ 	.byte	0x04, 0x17
        /*004a*/ 	.short	(.L_17 - .L_16)
.L_16:
        /*004c*/ 	.word	0x00000000
        /*0050*/ 	.short	0x0001
        /*0052*/ 	.short	0x0008
        /*0054*/ 	.byte	0x00, 0xf5, 0x21, 0x00


	//----- nvinfo : EIATTR_KPARAM_INFO
	.align		4
.L_17:
        /*0058*/ 	.byte	0x04, 0x17
        /*005a*/ 	.short	(.L_19 - .L_18)
.L_18:
        /*005c*/ 	.word	0x00000000
        /*0060*/ 	.short	0x0000
        /*0062*/ 	.short	0x0000
        /*0064*/ 	.byte	0x00, 0xf5, 0x21, 0x00


	//----- nvinfo : EIATTR_SPARSE_MMA_MASK
	.align		4
.L_19:
        /*0068*/ 	.byte	0x03, 0x50
        /*006a*/ 	.short	0x0000


	//----- nvinfo : EIATTR_MAXREG_COUNT
	.align		4
        /*006c*/ 	.byte	0x03, 0x1b
        /*006e*/ 	.short	0x00ff


	//----- nvinfo : EIATTR_MERCURY_ISA_VERSION
	.align		4
        /*0070*/ 	.byte	0x03, 0x5f
        /*0072*/ 	.short	0x0101


	//----- nvinfo : EIATTR_VRC_CTA_INIT_COUNT
	.align		4
        /*0074*/ 	.byte	0x02, 0x4a
	.zero		1
	.zero		1


	//----- nvinfo : EIATTR_EXIT_INSTR_OFFSETS
	.align		4
        /*0078*/ 	.byte	0x04, 0x1c
        /*007a*/ 	.short	(.L_21 - .L_20)


	//   ....[0]....
.L_20:
        /*007c*/ 	.word	0x000000c0


	//   ....[1]....
        /*0080*/ 	.word	0x00000130


	//   ....[2]....
        /*0084*/ 	.word	0x00000230


	//----- nvinfo : EIATTR_CRS_STACK_SIZE
	.align		4
.L_21:
        /*0088*/ 	.byte	0x04, 0x1e
        /*008a*/ 	.short	(.L_23 - .L_22)
.L_22:
        /*008c*/ 	.word	0x00000000


	//----- nvinfo : EIATTR_CBANK_PARAM_SIZE
	.align		4
.L_23:
        /*0090*/ 	.byte	0x03, 0x19
        /*0092*/ 	.short	0x0028


	//----- nvinfo : EIATTR_PARAM_CBANK
	.align		4
        /*0094*/ 	.byte	0x04, 0x0a
        /*0096*/ 	.short	(.L_25 - .L_24)
	.align		4
.L_24:
        /*0098*/ 	.word	index@(.nv.constant0._Z35sparse_matrix_vector_multiplicationPiS_S_S_ii)
        /*009c*/ 	.short	0x0380
        /*009e*/ 	.short	0x0028


	//----- nvinfo : EIATTR_SW_WAR
	.align		4
.L_25:
        /*00a0*/ 	.byte	0x04, 0x36
        /*00a2*/ 	.short	(.L_27 - .L_26)
.L_26:
        /*00a4*/ 	.word	0x00000008
.L_27:


//--------------------- .nv.callgraph             --------------------------
	.section	.nv.callgraph,"",@"SHT_CUDA_CALLGRAPH"
	.align	4
	.sectionentsize	8
	.align		4
        /*0000*/ 	.word	0x00000000
	.align		4
        /*0004*/ 	.word	0xffffffff
	.align		4
        /*0008*/ 	.word	0x00000000
	.align		4
        /*000c*/ 	.word	0xfffffffe
	.align		4
        /*0010*/ 	.word	0x00000000
	.align		4
        /*0014*/ 	.word	0xfffffffd
	.align		4
        /*0018*/ 	.word	0x00000000
	.align		4
        /*001c*/ 	.word	0xfffffffc


//--------------------- .text._Z35sparse_matrix_vector_multiplicationPiS_S_S_ii --------------------------
	.section	.text._Z35sparse_matrix_vector_multiplicationPiS_S_S_ii,"ax",@progbits
	.align	128
        .global         _Z35sparse_matrix_vector_multiplicationPiS_S_S_ii
        .type           _Z35sparse_matrix_vector_multiplicationPiS_S_S_ii,@function
        .size           _Z35sparse_matrix_vector_multiplicationPiS_S_S_ii,(.L_x_2 - _Z35sparse_matrix_vector_multiplicationPiS_S_S_ii)
        .other          _Z35sparse_matrix_vector_multiplicationPiS_S_S_ii,@"STO_CUDA_ENTRY STV_DEFAULT"
_Z35sparse_matrix_vector_multiplicationPiS_S_S_ii:
.text._Z35sparse_matrix_vector_multiplicationPiS_S_S_ii:
[----:B------:R-:W-:Y:S01]  /*0000*/  LDC R1, c[0x0][0x37c] ;  /* 0x0000df00ff017b82 */ /* 0x000fe20000000800 */
[----:B------:R-:W0:Y:S07]  /*0010*/  S2R R3, SR_TID.Y ;  /* 0x0000000000037919 */ /* 0x000e2e0000002200 */
[----:B------:R-:W1:Y:S01]  /*0020*/  LDC R7, c[0x0][0x360] ;  /* 0x0000d800ff077b82 */ /* 0x000e620000000800 */
[----:B------:R-:W2:Y:S01]  /*0030*/  LDCU.64 UR6, c[0x0][0x3a0] ;  /* 0x00007400ff0677ac */ /* 0x000ea20008000a00 */
[----:B------:R-:W1:Y:S06]  /*0040*/  S2R R2, SR_TID.X ;  /* 0x0000000000027919 */ /* 0x000e6c0000002100 */
[----:B------:R-:W0:Y:S08]  /*0050*/  S2UR UR5, SR_CTAID.Y ;  /* 0x00000000000579c3 */ /* 0x000e300000002600 */
[----:B------:R-:W0:Y:S08]  /*0060*/  LDC R0, c[0x0][0x364] ;  /* 0x0000d900ff007b82 */ /* 0x000e300000000800 */
[----:B------:R-:W1:Y:S01]  /*0070*/  S2UR UR4, SR_CTAID.X ;  /* 0x00000000000479c3 */ /* 0x000e620000002500 */
[----:B0-----:R-:W-:-:S05]  /*0080*/  IMAD R0, R0, UR5, R3 ;  /* 0x0000000500007c24 */ /* 0x001fca000f8e0203 */
[----:B--2---:R-:W-:Y:S01]  /*0090*/  ISETP.GE.AND P0, PT, R0, UR7, PT ;  /* 0x0000000700007c0c */ /* 0x004fe2000bf06270 */
[----:B-1----:R-:W-:-:S05]  /*00a0*/  IMAD R7, R7, UR4, R2 ;  /* 0x0000000407077c24 */ /* 0x002fca000f8e0202 */
[----:B------:R-:W-:-:S13]  /*00b0*/  ISETP.GE.OR P0, PT, R7, UR6, P0 ;  /* 0x0000000607007c0c */ /* 0x000fda0008706670 */
[----:B------:R-:W-:Y:S05]  /*00c0*/  @P0 EXIT ;  /* 0x000000000000094d */ /* 0x000fea0003800000 */
[----:B------:R-:W0:Y:S01]  /*00d0*/  LDC.64 R2, c[0x0][0x380] ;  /* 0x0000e000ff027b82 */ /* 0x000e220000000a00 */
[----:B------:R-:W1:Y:S01]  /*00e0*/  LDCU.64 UR4, c[0x0][0x358] ;  /* 0x00006b00ff0477ac */ /* 0x000e620008000a00 */
[----:B0-----:R-:W-:-:S05]  /*00f0*/  IMAD.WIDE R2, R7, 0x4, R2 ;  /* 0x0000000407027825 */ /* 0x001fca00078e0202 */
[----:B-1----:R-:W2:Y:S04]  /*0100*/  LDG.E R0, desc[UR4][R2.64] ;  /* 0x0000000402007981 */ /* 0x002ea8000c1e1900 */
[----:B------:R-:W2:Y:S02]  /*0110*/  LDG.E R5, desc[UR4][R2.64+0x4] ;  /* 0x0000040402057981 */ /* 0x000ea4000c1e1900 */
[----:B--2---:R-:W-:-:S13]  /*0120*/  ISETP.GE.AND P0, PT, R0, R5, PT ;  /* 0x000000050000720c */ /* 0x004fda0003f06270 */
[----:B------:R-:W-:Y:S05]  /*0130*/  @P0 EXIT ;  /* 0x000000000000094d */ /* 0x000fea0003800000 */
[----:B------:R-:W0:Y:S02]  /*0140*/  LDC.64 R4, c[0x0][0x398] ;  /* 0x0000e600ff047b82 */ /* 0x000e240000000a00 */
[----:B0-----:R-:W-:-:S05]  /*0150*/  IMAD.WIDE R4, R7, 0x4, R4 ;  /* 0x0000000407047825 */ /* 0x001fca00078e0204 */
[----:B------:R0:W5:Y:S02]  /*0160*/  LDG.E R11, desc[UR4][R4.64] ;  /* 0x00000004040b7981 */ /* 0x000164000c1e1900 */
.L_x_0:
[----:B------:R-:W1:Y:S08]  /*0170*/  LDC.64 R6, c[0x0][0x388] ;  /* 0x0000e200ff067b82 */ /* 0x000e700000000a00 */
[----:B------:R-:W2:Y:S01]  /*0180*/  LDC.64 R8, c[0x0][0x390] ;  /* 0x0000e400ff087b82 */ /* 0x000ea20000000a00 */
[----:B-1----:R-:W-:-:S06]  /*0190*/  IMAD.WIDE R6, R0, 0x4, R6 ;  /* 0x0000000400067825 */ /* 0x002fcc00078e0206 */
[----:B------:R-:W2:Y:S02]  /*01a0*/  LDG.E R6, desc[UR4][R6.64] ;  /* 0x0000000406067981 */ /* 0x000ea4000c1e1900 */
[----:B--2---:R-:W-:-:S06]  /*01b0*/  IMAD.WIDE R8, R6, 0x4, R8 ;  /* 0x0000000406087825 */ /* 0x004fcc00078e0208 */
[----:B------:R-:W2:Y:S02]  /*01c0*/  LDG.E R8, desc[UR4][R8.64] ;  /* 0x0000000408087981 */ /* 0x000ea4000c1e1900 */
[----:B--2--5:R-:W-:-:S05]  /*01d0*/  IMAD R11, R6, R8, R11 ;  /* 0x00000008060b7224 */ /* 0x024fca00078e020b */
[----:B------:R1:W-:Y:S04]  /*01e0*/  STG.E desc[UR4][R4.64], R11 ;  /* 0x0000000b04007986 */ /* 0x0003e8000c101904 */
[----:B------:R-:W2:Y:S01]  /*01f0*/  LDG.E R13, desc[UR4][R2.64+0x4] ;  /* 0x00000404020d7981 */ /* 0x000ea2000c1e1900 */
[----:B------:R-:W-:-:S04]  /*0200*/  IADD3 R0, PT, PT, R0, 0x1, RZ ;  /* 0x0000000100007810 */ /* 0x000fc80007ffe0ff */
[----:B--2---:R-:W-:-:S13]  /*0210*/  ISETP.GE.AND P0, PT, R0, R13, PT ;  /* 0x0000000d0000720c */ /* 0x004fda0003f06270 */
[----:B-1----:R-:W-:Y:S05]  /*0220*/  @!P0 BRA `(.L_x_0) ;  /* 0xfffffffc00d08947 */ /* 0x002fea000383ffff */
[----:B------:R-:W-:Y:S05]  /*0230*/  EXIT ;  /* 0x000000000000794d */ /* 0x000fea0003800000 */
.L_x_1:
[----:B------:R-:W-:-:S00]  /*0240*/  BRA `(.L_x_1) ;  /* 0xfffffffc00fc7947 */ /* 0x000fc0000383ffff */
[----:B------:R-:W-:-:S00]  /*0250*/  NOP ;  /* 0x0000000000007918 */ /* 0x000fc00000000000 */
        /* <DEDUP_REMOVED lines=10> */
.L_x_2:


//--------------------- .nv.shared.reserved.0     --------------------------
	.section	.nv.shared.reserved.0,"aw",@nobits
	.weak		__nv_reservedSMEM_offset_0_alias
	.size		__nv_reservedSMEM_offset_0_alias, 0, 64
	.other		__nv_reservedSMEM_offset_0_alias,@"STO_CUDA_RESERVED_SHARED STV_DEFAULT"
__nv_reservedSMEM_offset_0_alias:
	.zero		0
	.zero		64


//--------------------- .nv.constant0._Z35sparse_matrix_vector_multiplicationPiS_S_S_ii --------------------------
	.section	.nv.constant0._Z35sparse_matrix_vector_multiplicationPiS_S_S_ii,"a",@progbits
	.sectionflags	@""
	.align	4
.nv.constant0._Z35sparse_matrix_vector_multiplicationPiS_S_S_ii:
	.zero		936


//--------------------- SYMBOLS --------------------------

	.type		.nv.reservedSmem.offset0,@object
	.size		.nv.reservedSmem.offset0,0x4
